//
// Generated by NVIDIA NVVM Compiler
//
// Compiler Build ID: CL-36424714
// Cuda compilation tools, release 13.0, V13.0.88
// Based on NVVM 20.0.0
//

.version 9.0
.target sm_100
.address_size 64

	// .globl	_Z13deflatekerneljPcS_

.visible .entry _Z13deflatekerneljPcS_(
	.param .u32 _Z13deflatekerneljPcS__param_0,
	.param .u64 .ptr .align 1 _Z13deflatekerneljPcS__param_1,
	.param .u64 .ptr .align 1 _Z13deflatekerneljPcS__param_2
)
{


	ret;

}


// ===== COMPILED SASS (sm_100) =====

	.target	sm_100

	.elftype	@"ET_EXEC"


//--------------------- .note.nv.tkinfo           --------------------------
	.section	.note.nv.tkinfo,"",@"SHT_NOTE"
	.sectionflags	@"SHF_NOTE_NV_TKINFO"
	.tkinfo
        /*0018*/ 	.word	0x00000002
        /*0030*/ 	.string	""
        /*0030*/ 	.string	"ptxas"
        /*0030*/ 	.string	"Cuda compilation tools, release 13.0, V13.0.88"
        /*0030*/ 	.string	"Build cuda_13.0.r13.0/compiler.36424714_0"
        /*0030*/ 	.string	"-arch sm_100 -m 64 "



//--------------------- .note.nv.cuinfo           --------------------------
	.section	.note.nv.cuinfo,"",@"SHT_NOTE"
	.sectionflags	@"SHF_NOTE_NV_CUINFO"
        /*0018*/ 	.short	0x0002
        /*001a*/ 	.short	0x0064
        /*001c*/ 	.short	0x0082
	.zero		2


//--------------------- .nv.info                  --------------------------
	.section	.nv.info,"",@"SHT_CUDA_INFO"
	.align	4


	//----- nvinfo : EIATTR_REGCOUNT
	.align		4
        /*0000*/ 	.byte	0x04, 0x2f
        /*0002*/ 	.short	(.L_1 - .L_0)
	.align		4
.L_0:
        /*0004*/ 	.word	index@(_Z13deflatekerneljPcS_)
        /*0008*/ 	.word	0x00000004


	//----- nvinfo : EIATTR_FRAME_SIZE
	.align		4
.L_1:
        /*000c*/ 	.byte	0x04, 0x11
        /*000e*/ 	.short	(.L_3 - .L_2)
	.align		4
.L_2:
        /*0010*/ 	.word	index@(_Z13deflatekerneljPcS_)
        /*0014*/ 	.word	0x00000000


	//----- nvinfo : EIATTR_MIN_STACK_SIZE
	.align		4
.L_3:
        /*0018*/ 	.byte	0x04, 0x12
        /*001a*/ 	.short	(.L_5 - .L_4)
	.align		4
.L_4:
        /*001c*/ 	.word	index@(_Z13deflatekerneljPcS_)
        /*0020*/ 	.word	0x00000000
.L_5:


//--------------------- .nv.compat                --------------------------
	.section	.nv.compat,"",@"SHT_CUDA_COMPAT_INFO"
	.align	4
        /*0000*/ 	.byte	0x02, 0x09, 0x00, 0x00, 0x02, 0x02, 0x01, 0x00, 0x02, 0x05, 0x05, 0x00, 0x03, 0x07, 0x01, 0x01
        /*0010*/ 	.byte	0x02, 0x03, 0x00, 0x00, 0x02, 0x06, 0x01, 0x00, 0x04, 0x0b, 0x08, 0x00, 0x09, 0x00, 0x00, 0x00
        /*0020*/ 	.byte	0x00, 0x00, 0x00, 0x00


//--------------------- .nv.info._Z13deflatekerneljPcS_ --------------------------
	.section	.nv.info._Z13deflatekerneljPcS_,"",@"SHT_CUDA_INFO"
	.sectionflags	@""
	.align	4


	//----- nvinfo : EIATTR_CUDA_API_VERSION
	.align		4
        /*0000*/ 	.byte	0x04, 0x37
        /*0002*/ 	.short	(.L_7 - .L_6)
.L_6:
        /*0004*/ 	.word	0x00000082


	//----- nvinfo : EIATTR_KPARAM_INFO
	.align		4
.L_7:
        /*0008*/ 	.byte	0x04, 0x17
        /*000a*/ 	.short	(.L_9 - .L_8)
.L_8:
        /*000c*/ 	.word	0x00000000
        /*0010*/ 	.short	0x0002
        /*0012*/ 	.short	0x0010
        /*0014*/ 	.byte	0x00, 0xf5, 0x21, 0x00


	//----- nvinfo : EIATTR_KPARAM_INFO
	.align		4
.L_9:
        /*0018*/ 	.byte	0x04, 0x17
        /*001a*/ 	.short	(.L_11 - .L_10)
.L_10:
        /*001c*/ 	.word	0x00000000
        /*0020*/ 	.short	0x0001
        /*0022*/ 	.short	0x0008
        /*0024*/ 	.byte	0x00, 0xf5, 0x21, 0x00


	//----- nvinfo : EIATTR_KPARAM_INFO
	.align		4
.L_11:
        /*0028*/ 	.byte	0x04, 0x17
        /*002a*/ 	.short	(.L_13 - .L_12)
.L_12:
        /*002c*/ 	.word	0x00000000
        /*0030*/ 	.short	0x0000
        /*0032*/ 	.short	0x0000
        /*0034*/ 	.byte	0x00, 0xf0, 0x11, 0x00


	//----- nvinfo : EIATTR_SPARSE_MMA_MASK
	.align		4
.L_13:
        /*0038*/ 	.byte	0x03, 0x50
        /*003a*/ 	.short	0x0000


	//----- nvinfo : EIATTR_MAXREG_COUNT
	.align		4
        /*003c*/ 	.byte	0x03, 0x1b
        /*003e*/ 	.short	0x00ff


	//----- nvinfo : EIATTR_MERCURY_ISA_VERSION
	.align		4
        /*0040*/ 	.byte	0x03, 0x5f
        /*0042*/ 	.short	0x0101


	//----- nvinfo : EIATTR_VRC_CTA_INIT_COUNT
	.align		4
        /*0044*/ 	.byte	0x02, 0x4a
	.zero		1
	.zero		1


	//----- nvinfo : EIATTR_EXIT_INSTR_OFFSETS
	.align		4
        /*0048*/ 	.byte	0x04, 0x1c
        /*004a*/ 	.short	(.L_15 - .L_14)


	//   ....[0]....
.L_14:
        /*004c*/ 	.word	0x00000010


	//----- nvinfo : EIATTR_CBANK_PARAM_SIZE
	.align		4
.L_15:
        /*0050*/ 	.byte	0x03, 0x19
        /*0052*/ 	.short	0x0018


	//----- nvinfo : EIATTR_PARAM_CBANK
	.align		4
        /*0054*/ 	.byte	0x04, 0x0a
        /*0056*/ 	.short	(.L_17 - .L_16)
	.align		4
.L_16:
        /*0058*/ 	.word	index@(.nv.constant0._Z13deflatekerneljPcS_)
        /*005c*/ 	.short	0x0380
        /*005e*/ 	.short	0x0018


	//----- nvinfo : EIATTR_SW_WAR
	.align		4
.L_17:
        /*0060*/ 	.byte	0x04, 0x36
        /*0062*/ 	.short	(.L_19 - .L_18)
.L_18:
        /*0064*/ 	.word	0x00000008
.L_19:


//--------------------- .nv.callgraph             --------------------------
	.section	.nv.callgraph,"",@"SHT_CUDA_CALLGRAPH"
	.align	4
	.sectionentsize	8
	.align		4
        /*0000*/ 	.word	0x00000000
	.align		4
        /*0004*/ 	.word	0xffffffff
	.align		4
        /*0008*/ 	.word	0x00000000
	.align		4
        /*000c*/ 	.word	0xfffffffe
	.align		4
        /*0010*/ 	.word	0x00000000
	.align		4
        /*0014*/ 	.word	0xfffffffd
	.align		4
        /*0018*/ 	.word	0x00000000
	.align		4
        /*001c*/ 	.word	0xfffffffc


//--------------------- .text._Z13deflatekerneljPcS_ --------------------------
	.section	.text._Z13deflatekerneljPcS_,"ax",@progbits
	.align	128
        .global         _Z13deflatekerneljPcS_
        .type           _Z13deflatekerneljPcS_,@function
        .size           _Z13deflatekerneljPcS_,(.L_x_1 - _Z13deflatekerneljPcS_)
        .other          _Z13deflatekerneljPcS_,@"STO_CUDA_ENTRY STV_DEFAULT"
_Z13deflatekerneljPcS_:
.text._Z13deflatekerneljPcS_:
[----:B------:R-:W-:Y:S01]  /*0000*/  LDC R1, c[0x0][0x37c] ;  /* 0x0000df00ff017b82 */ /* 0x000fe20000000800 */
[----:B------:R-:W-:Y:S05]  /*0010*/  EXIT ;  /* 0x000000000000794d */ /* 0x000fea0003800000 */
.L_x_0:
[----:B------:R-:W-:-:S00]  /*0020*/  BRA `(.L_x_0) ;  /* 0xfffffffc00fc7947 */ /* 0x000fc0000383ffff */
[----:B------:R-:W-:-:S00]  /*0030*/  NOP ;  /* 0x0000000000007918 */ /* 0x000fc00000000000 */
        /* <DEDUP_REMOVED lines=12> */
.L_x_1:


//--------------------- .nv.shared.reserved.0     --------------------------
	.section	.nv.shared.reserved.0,"aw",@nobits
	.weak		__nv_reservedSMEM_offset_0_alias
	.size		__nv_reservedSMEM_offset_0_alias, 0, 64
	.other		__nv_reservedSMEM_offset_0_alias,@"STO_CUDA_RESERVED_SHARED STV_DEFAULT"
__nv_reservedSMEM_offset_0_alias:
	.zero		0
	.zero		64


//--------------------- .nv.constant0._Z13deflatekerneljPcS_ --------------------------
	.section	.nv.constant0._Z13deflatekerneljPcS_,"a",@progbits
	.sectionflags	@""
	.align	4
.nv.constant0._Z13deflatekerneljPcS_:
	.zero		920


//--------------------- SYMBOLS --------------------------

	.type		.nv.reservedSmem.offset0,@object
	.size		.nv.reservedSmem.offset0,0x4
